//
// Generated by NVIDIA NVVM Compiler
//
// Compiler Build ID: CL-36424714
// Cuda compilation tools, release 13.0, V13.0.88
// Based on NVVM 20.0.0
//

.version 9.0
.target sm_100
.address_size 64

	// .globl	_Z6jacobiPfS_S_f

.visible .entry _Z6jacobiPfS_S_f(
	.param .u64 .ptr .align 1 _Z6jacobiPfS_S_f_param_0,
	.param .u64 .ptr .align 1 _Z6jacobiPfS_S_f_param_1,
	.param .u64 .ptr .align 1 _Z6jacobiPfS_S_f_param_2,
	.param .f32 _Z6jacobiPfS_S_f_param_3
)
{
	.reg .b32 	%r<12>;
	.reg .b32 	%f<13>;
	.reg .b64 	%rd<12>;

	ld.param.u64 	%rd1, [_Z6jacobiPfS_S_f_param_0];
	ld.param.u64 	%rd2, [_Z6jacobiPfS_S_f_param_1];
	ld.param.u64 	%rd3, [_Z6jacobiPfS_S_f_param_2];
	ld.param.f32 	%f1, [_Z6jacobiPfS_S_f_param_3];
	cvta.to.global.u64 	%rd4, %rd1;
	cvta.to.global.u64 	%rd5, %rd2;
	cvta.to.global.u64 	%rd6, %rd3;
	mov.u32 	%r1, %ctaid.x;
	mov.u32 	%r2, %ntid.x;
	mov.u32 	%r3, %tid.x;
	mad.lo.s32 	%r4, %r1, %r2, %r3;
	mov.u32 	%r5, %ctaid.y;
	mov.u32 	%r6, %ntid.y;
	mov.u32 	%r7, %tid.y;
	mad.lo.s32 	%r8, %r5, %r6, %r7;
	mul.f32 	%f2, %f1, %f1;
	shl.b32 	%r9, %r4, 11;
	add.s32 	%r10, %r9, %r8;
	mul.wide.s32 	%rd7, %r10, 4;
	add.s64 	%rd8, %rd6, %rd7;
	ld.global.f32 	%f3, [%rd8];
	add.s32 	%r11, %r10, -2048;
	mul.wide.s32 	%rd9, %r11, 4;
	add.s64 	%rd10, %rd5, %rd9;
	ld.global.f32 	%f4, [%rd10];
	fma.rn.f32 	%f5, %f2, %f3, %f4;
	ld.global.f32 	%f6, [%rd10+16384];
	add.f32 	%f7, %f5, %f6;
	ld.global.f32 	%f8, [%rd10+8188];
	add.f32 	%f9, %f7, %f8;
	ld.global.f32 	%f10, [%rd10+8196];
	add.f32 	%f11, %f9, %f10;
	mul.f32 	%f12, %f11, 0f3E800000;
	add.s64 	%rd11, %rd4, %rd7;
	st.global.f32 	[%rd11], %f12;
	ret;

}


// ===== COMPILED SASS (sm_100) =====

	.target	sm_100

	.elftype	@"ET_EXEC"


//--------------------- .note.nv.tkinfo           --------------------------
	.section	.note.nv.tkinfo,"",@"SHT_NOTE"
	.sectionflags	@"SHF_NOTE_NV_TKINFO"
	.tkinfo
        /*0018*/ 	.word	0x00000002
        /*0030*/ 	.string	""
        /*0030*/ 	.string	"ptxas"
        /*0030*/ 	.string	"Cuda compilation tools, release 13.0, V13.0.88"
        /*0030*/ 	.string	"Build cuda_13.0.r13.0/compiler.36424714_0"
        /*0030*/ 	.string	"-arch sm_100 -m 64 "



//--------------------- .note.nv.cuinfo           --------------------------
	.section	.note.nv.cuinfo,"",@"SHT_NOTE"
	.sectionflags	@"SHF_NOTE_NV_CUINFO"
        /*0018*/ 	.short	0x0002
        /*001a*/ 	.short	0x0064
        /*001c*/ 	.short	0x0082
	.zero		2


//--------------------- .nv.info                  --------------------------
	.section	.nv.info,"",@"SHT_CUDA_INFO"
	.align	4


	//----- nvinfo : EIATTR_REGCOUNT
	.align		4
        /*0000*/ 	.byte	0x04, 0x2f
        /*0002*/ 	.short	(.L_1 - .L_0)
	.align		4
.L_0:
        /*0004*/ 	.word	index@(_Z6jacobiPfS_S_f)
        /*0008*/ 	.word	0x00000014


	//----- nvinfo : EIATTR_FRAME_SIZE
	.align		4
.L_1:
        /*000c*/ 	.byte	0x04, 0x11
        /*000e*/ 	.short	(.L_3 - .L_2)
	.align		4
.L_2:
        /*0010*/ 	.word	index@(_Z6jacobiPfS_S_f)
        /*0014*/ 	.word	0x00000000


	//----- nvinfo : EIATTR_MIN_STACK_SIZE
	.align		4
.L_3:
        /*0018*/ 	.byte	0x04, 0x12
        /*001a*/ 	.short	(.L_5 - .L_4)
	.align		4
.L_4:
        /*001c*/ 	.word	index@(_Z6jacobiPfS_S_f)
        /*0020*/ 	.word	0x00000000
.L_5:


//--------------------- .nv.compat                --------------------------
	.section	.nv.compat,"",@"SHT_CUDA_COMPAT_INFO"
	.align	4
        /*0000*/ 	.byte	0x02, 0x09, 0x00, 0x00, 0x02, 0x02, 0x01, 0x00, 0x02, 0x05, 0x05, 0x00, 0x03, 0x07, 0x01, 0x01
        /*0010*/ 	.byte	0x02, 0x03, 0x00, 0x00, 0x02, 0x06, 0x01, 0x00, 0x04, 0x0b, 0x08, 0x00, 0x09, 0x00, 0x00, 0x00
        /*0020*/ 	.byte	0x00, 0x00, 0x00, 0x00


//--------------------- .nv.info._Z6jacobiPfS_S_f --------------------------
	.section	.nv.info._Z6jacobiPfS_S_f,"",@"SHT_CUDA_INFO"
	.sectionflags	@""
	.align	4


	//----- nvinfo : EIATTR_CUDA_API_VERSION
	.align		4
        /*0000*/ 	.byte	0x04, 0x37
        /*0002*/ 	.short	(.L_7 - .L_6)
.L_6:
        /*0004*/ 	.word	0x00000082


	//----- nvinfo : EIATTR_KPARAM_INFO
	.align		4
.L_7:
        /*0008*/ 	.byte	0x04, 0x17
        /*000a*/ 	.short	(.L_9 - .L_8)
.L_8:
        /*000c*/ 	.word	0x00000000
        /*0010*/ 	.short	0x0003
        /*0012*/ 	.short	0x0018
        /*0014*/ 	.byte	0x00, 0xf0, 0x11, 0x00


	//----- nvinfo : EIATTR_KPARAM_INFO
	.align		4
.L_9:
        /*0018*/ 	.byte	0x04, 0x17
        /*001a*/ 	.short	(.L_11 - .L_10)
.L_10:
        /*001c*/ 	.word	0x00000000
        /*0020*/ 	.short	0x0002
        /*0022*/ 	.short	0x0010
        /*0024*/ 	.byte	0x00, 0xf5, 0x21, 0x00


	//----- nvinfo : EIATTR_KPARAM_INFO
	.align		4
.L_11:
        /*0028*/ 	.byte	0x04, 0x17
        /*002a*/ 	.short	(.L_13 - .L_12)
.L_12:
        /*002c*/ 	.word	0x00000000
        /*0030*/ 	.short	0x0001
        /*0032*/ 	.short	0x0008
        /*0034*/ 	.byte	0x00, 0xf5, 0x21, 0x00


	//----- nvinfo : EIATTR_KPARAM_INFO
	.align		4
.L_13:
        /*0038*/ 	.byte	0x04, 0x17
        /*003a*/ 	.short	(.L_15 - .L_14)
.L_14:
        /*003c*/ 	.word	0x00000000
        /*0040*/ 	.short	0x0000
        /*0042*/ 	.short	0x0000
        /*0044*/ 	.byte	0x00, 0xf5, 0x21, 0x00


	//----- nvinfo : EIATTR_SPARSE_MMA_MASK
	.align		4
.L_15:
        /*0048*/ 	.byte	0x03, 0x50
        /*004a*/ 	.short	0x0000


	//----- nvinfo : EIATTR_MAXREG_COUNT
	.align		4
        /*004c*/ 	.byte	0x03, 0x1b
        /*004e*/ 	.short	0x00ff


	//----- nvinfo : EIATTR_MERCURY_ISA_VERSION
	.align		4
        /*0050*/ 	.byte	0x03, 0x5f
        /*0052*/ 	.short	0x0101


	//----- nvinfo : EIATTR_VRC_CTA_INIT_COUNT
	.align		4
        /*0054*/ 	.byte	0x02, 0x4a
	.zero		1
	.zero		1


	//----- nvinfo : EIATTR_EXIT_INSTR_OFFSETS
	.align		4
        /*0058*/ 	.byte	0x04, 0x1c
        /*005a*/ 	.short	(.L_17 - .L_16)


	//   ....[0]....
.L_16:
        /*005c*/ 	.word	0x000001f0


	//----- nvinfo : EIATTR_CBANK_PARAM_SIZE
	.align		4
.L_17:
        /*0060*/ 	.byte	0x03, 0x19
        /*0062*/ 	.short	0x001c


	//----- nvinfo : EIATTR_PARAM_CBANK
	.align		4
        /*0064*/ 	.byte	0x04, 0x0a
        /*0066*/ 	.short	(.L_19 - .L_18)
	.align		4
.L_18:
        /*0068*/ 	.word	index@(.nv.constant0._Z6jacobiPfS_S_f)
        /*006c*/ 	.short	0x0380
        /*006e*/ 	.short	0x001c


	//----- nvinfo : EIATTR_SW_WAR
	.align		4
.L_19:
        /*0070*/ 	.byte	0x04, 0x36
        /*0072*/ 	.short	(.L_21 - .L_20)
.L_20:
        /*0074*/ 	.word	0x00000008
.L_21:


//--------------------- .nv.callgraph             --------------------------
	.section	.nv.callgraph,"",@"SHT_CUDA_CALLGRAPH"
	.align	4
	.sectionentsize	8
	.align		4
        /*0000*/ 	.word	0x00000000
	.align		4
        /*0004*/ 	.word	0xffffffff
	.align		4
        /*0008*/ 	.word	0x00000000
	.align		4
        /*000c*/ 	.word	0xfffffffe
	.align		4
        /*0010*/ 	.word	0x00000000
	.align		4
        /*0014*/ 	.word	0xfffffffd
	.align		4
        /*0018*/ 	.word	0x00000000
	.align		4
        /*001c*/ 	.word	0xfffffffc


//--------------------- .text._Z6jacobiPfS_S_f    --------------------------
	.section	.text._Z6jacobiPfS_S_f,"ax",@progbits
	.align	128
        .global         _Z6jacobiPfS_S_f
        .type           _Z6jacobiPfS_S_f,@function
        .size           _Z6jacobiPfS_S_f,(.L_x_1 - _Z6jacobiPfS_S_f)
        .other          _Z6jacobiPfS_S_f,@"STO_CUDA_ENTRY STV_DEFAULT"
_Z6jacobiPfS_S_f:
.text._Z6jacobiPfS_S_f:
[----:B------:R-:W-:Y:S01]  /*0000*/  LDC R1, c[0x0][0x37c] ;  /* 0x0000df00ff017b82 */ /* 0x000fe20000000800 */
[----:B------:R-:W0:Y:S07]  /*0010*/  S2R R7, SR_TID.X ;  /* 0x0000000000077919 */ /* 0x000e2e0000002100 */
[----:B------:R-:W0:Y:S01]  /*0020*/  S2UR UR4, SR_CTAID.X ;  /* 0x00000000000479c3 */ /* 0x000e220000002500 */
[----:B------:R-:W1:Y:S07]  /*0030*/  S2R R9, SR_TID.Y ;  /* 0x0000000000097919 */ /* 0x000e6e0000002200 */
[----:B------:R-:W0:Y:S08]  /*0040*/  LDC R0, c[0x0][0x360] ;  /* 0x0000d800ff007b82 */ /* 0x000e300000000800 */
[----:B------:R-:W1:Y:S08]  /*0050*/  S2UR UR5, SR_CTAID.Y ;  /* 0x00000000000579c3 */ /* 0x000e700000002600 */
[----:B------:R-:W1:Y:S08]  /*0060*/  LDC R6, c[0x0][0x364] ;  /* 0x0000d900ff067b82 */ /* 0x000e700000000800 */
[----:B------:R-:W2:Y:S01]  /*0070*/  LDC.64 R2, c[0x0][0x390] ;  /* 0x0000e400ff027b82 */ /* 0x000ea20000000a00 */
[----:B0-----:R-:W-:-:S07]  /*0080*/  IMAD R0, R0, UR4, R7 ;  /* 0x0000000400007c24 */ /* 0x001fce000f8e0207 */
[----:B------:R-:W0:Y:S01]  /*0090*/  LDC.64 R4, c[0x0][0x388] ;  /* 0x0000e200ff047b82 */ /* 0x000e220000000a00 */
[----:B-1----:R-:W-:Y:S01]  /*00a0*/  IMAD R7, R6, UR5, R9 ;  /* 0x0000000506077c24 */ /* 0x002fe2000f8e0209 */
[----:B------:R-:W1:Y:S04]  /*00b0*/  LDCU.64 UR4, c[0x0][0x358] ;  /* 0x00006b00ff0477ac */ /* 0x000e680008000a00 */
[----:B------:R-:W-:Y:S02]  /*00c0*/  LEA R9, R0, R7, 0xb ;  /* 0x0000000700097211 */ /* 0x000fe400078e58ff */
[----:B------:R-:W3:Y:S02]  /*00d0*/  LDC R0, c[0x0][0x398] ;  /* 0x0000e600ff007b82 */ /* 0x000ee40000000800 */
[C---:B------:R-:W-:Y:S01]  /*00e0*/  IADD3 R7, PT, PT, R9.reuse, -0x800, RZ ;  /* 0xfffff80009077810 */ /* 0x040fe20007ffe0ff */
[----:B--2---:R-:W-:-:S04]  /*00f0*/  IMAD.WIDE R2, R9, 0x4, R2 ;  /* 0x0000000409027825 */ /* 0x004fc800078e0202 */
[----:B0-----:R-:W-:Y:S02]  /*0100*/  IMAD.WIDE R4, R7, 0x4, R4 ;  /* 0x0000000407047825 */ /* 0x001fe400078e0204 */
[----:B------:R-:W0:Y:S01]  /*0110*/  LDC.64 R6, c[0x0][0x380] ;  /* 0x0000e000ff067b82 */ /* 0x000e220000000a00 */
[----:B-1----:R-:W2:Y:S04]  /*0120*/  LDG.E R3, desc[UR4][R2.64] ;  /* 0x0000000402037981 */ /* 0x002ea8000c1e1900 */
[----:B------:R-:W2:Y:S04]  /*0130*/  LDG.E R11, desc[UR4][R4.64] ;  /* 0x00000004040b7981 */ /* 0x000ea8000c1e1900 */
[----:B------:R-:W4:Y:S04]  /*0140*/  LDG.E R13, desc[UR4][R4.64+0x4000] ;  /* 0x00400004040d7981 */ /* 0x000f28000c1e1900 */
[----:B------:R-:W5:Y:S04]  /*0150*/  LDG.E R15, desc[UR4][R4.64+0x1ffc] ;  /* 0x001ffc04040f7981 */ /* 0x000f68000c1e1900 */
[----:B------:R-:W5:Y:S01]  /*0160*/  LDG.E R17, desc[UR4][R4.64+0x2004] ;  /* 0x0020040404117981 */ /* 0x000f62000c1e1900 */
[----:B---3--:R-:W-:-:S04]  /*0170*/  FMUL R0, R0, R0 ;  /* 0x0000000000007220 */ /* 0x008fc80000400000 */
[----:B--2---:R-:W-:Y:S01]  /*0180*/  FFMA R0, R0, R3, R11 ;  /* 0x0000000300007223 */ /* 0x004fe2000000000b */
[----:B0-----:R-:W-:-:S04]  /*0190*/  IMAD.WIDE R2, R9, 0x4, R6 ;  /* 0x0000000409027825 */ /* 0x001fc800078e0206 */
[----:B----4-:R-:W-:-:S04]  /*01a0*/  FADD R0, R0, R13 ;  /* 0x0000000d00007221 */ /* 0x010fc80000000000 */
[----:B-----5:R-:W-:-:S04]  /*01b0*/  FADD R0, R0, R15 ;  /* 0x0000000f00007221 */ /* 0x020fc80000000000 */
[----:B------:R-:W-:-:S04]  /*01c0*/  FADD R0, R0, R17 ;  /* 0x0000001100007221 */ /* 0x000fc80000000000 */
[----:B------:R-:W-:-:S05]  /*01d0*/  FMUL R7, R0, 0.25 ;  /* 0x3e80000000077820 */ /* 0x000fca0000400000 */
[----:B------:R-:W-:Y:S01]  /*01e0*/  STG.E desc[UR4][R2.64], R7 ;  /* 0x0000000702007986 */ /* 0x000fe2000c101904 */
[----:B------:R-:W-:Y:S05]  /*01f0*/  EXIT ;  /* 0x000000000000794d */ /* 0x000fea0003800000 */
.L_x_0:
[----:B------:R-:W-:-:S00]  /*0200*/  BRA `(.L_x_0) ;  /* 0xfffffffc00fc7947 */ /* 0x000fc0000383ffff */
[----:B------:R-:W-:-:S00]  /*0210*/  NOP ;  /* 0x0000000000007918 */ /* 0x000fc00000000000 */
        /* <DEDUP_REMOVED lines=14> */
.L_x_1:


//--------------------- .nv.shared.reserved.0     --------------------------
	.section	.nv.shared.reserved.0,"aw",@nobits
	.weak		__nv_reservedSMEM_offset_0_alias
	.size		__nv_reservedSMEM_offset_0_alias, 0, 64
	.other		__nv_reservedSMEM_offset_0_alias,@"STO_CUDA_RESERVED_SHARED STV_DEFAULT"
__nv_reservedSMEM_offset_0_alias:
	.zero		0
	.zero		64


//--------------------- .nv.constant0._Z6jacobiPfS_S_f --------------------------
	.section	.nv.constant0._Z6jacobiPfS_S_f,"a",@progbits
	.sectionflags	@""
	.align	4
.nv.constant0._Z6jacobiPfS_S_f:
	.zero		924


//--------------------- SYMBOLS --------------------------

	.type		.nv.reservedSmem.offset0,@object
	.size		.nv.reservedSmem.offset0,0x4
